//
// Generated by NVIDIA NVVM Compiler
//
// Compiler Build ID: CL-36424714
// Cuda compilation tools, release 13.0, V13.0.88
// Based on NVVM 20.0.0
//

.version 9.0
.target sm_100
.address_size 64

	// .globl	_Z7mat_mulPiS_S_

.visible .entry _Z7mat_mulPiS_S_(
	.param .u64 .ptr .align 1 _Z7mat_mulPiS_S__param_0,
	.param .u64 .ptr .align 1 _Z7mat_mulPiS_S__param_1,
	.param .u64 .ptr .align 1 _Z7mat_mulPiS_S__param_2
)
{
	.reg .b32 	%r<74>;
	.reg .b64 	%rd<43>;

	ld.param.u64 	%rd1, [_Z7mat_mulPiS_S__param_0];
	ld.param.u64 	%rd2, [_Z7mat_mulPiS_S__param_1];
	ld.param.u64 	%rd3, [_Z7mat_mulPiS_S__param_2];
	cvta.to.global.u64 	%rd4, %rd3;
	mov.u32 	%r1, %ctaid.x;
	mov.u32 	%r2, %ntid.x;
	mov.u32 	%r3, %tid.x;
	mad.lo.s32 	%r4, %r1, %r2, %r3;
	mul.wide.s32 	%rd5, %r4, 4;
	add.s64 	%rd6, %rd4, %rd5;
	mov.b32 	%r5, 0;
	st.global.u32 	[%rd6], %r5;
	shr.s32 	%r6, %r4, 31;
	shr.u32 	%r7, %r6, 28;
	add.s32 	%r8, %r4, %r7;
	and.b32  	%r9, %r8, -16;
	sub.s32 	%r10, %r4, %r9;
	cvta.to.global.u64 	%rd7, %rd1;
	cvta.to.global.u64 	%rd8, %rd2;
	mul.wide.s32 	%rd9, %r9, 4;
	add.s64 	%rd10, %rd7, %rd9;
	ld.global.u32 	%r11, [%rd10];
	mul.wide.s32 	%rd11, %r10, 4;
	add.s64 	%rd12, %rd8, %rd11;
	ld.global.u32 	%r12, [%rd12];
	mul.lo.s32 	%r13, %r12, %r11;
	st.global.u32 	[%rd6], %r13;
	ld.global.u32 	%r14, [%rd10+4];
	add.s32 	%r15, %r10, 16;
	mul.wide.u32 	%rd13, %r15, 4;
	add.s64 	%rd14, %rd8, %rd13;
	ld.global.u32 	%r16, [%rd14];
	mad.lo.s32 	%r17, %r16, %r14, %r13;
	st.global.u32 	[%rd6], %r17;
	ld.global.u32 	%r18, [%rd10+8];
	add.s32 	%r19, %r10, 32;
	mul.wide.u32 	%rd15, %r19, 4;
	add.s64 	%rd16, %rd8, %rd15;
	ld.global.u32 	%r20, [%rd16];
	mad.lo.s32 	%r21, %r20, %r18, %r17;
	st.global.u32 	[%rd6], %r21;
	ld.global.u32 	%r22, [%rd10+12];
	add.s32 	%r23, %r10, 48;
	mul.wide.u32 	%rd17, %r23, 4;
	add.s64 	%rd18, %rd8, %rd17;
	ld.global.u32 	%r24, [%rd18];
	mad.lo.s32 	%r25, %r24, %r22, %r21;
	st.global.u32 	[%rd6], %r25;
	ld.global.u32 	%r26, [%rd10+16];
	add.s32 	%r27, %r10, 64;
	mul.wide.u32 	%rd19, %r27, 4;
	add.s64 	%rd20, %rd8, %rd19;
	ld.global.u32 	%r28, [%rd20];
	mad.lo.s32 	%r29, %r28, %r26, %r25;
	st.global.u32 	[%rd6], %r29;
	ld.global.u32 	%r30, [%rd10+20];
	add.s32 	%r31, %r10, 80;
	mul.wide.u32 	%rd21, %r31, 4;
	add.s64 	%rd22, %rd8, %rd21;
	ld.global.u32 	%r32, [%rd22];
	mad.lo.s32 	%r33, %r32, %r30, %r29;
	st.global.u32 	[%rd6], %r33;
	ld.global.u32 	%r34, [%rd10+24];
	add.s32 	%r35, %r10, 96;
	mul.wide.u32 	%rd23, %r35, 4;
	add.s64 	%rd24, %rd8, %rd23;
	ld.global.u32 	%r36, [%rd24];
	mad.lo.s32 	%r37, %r36, %r34, %r33;
	st.global.u32 	[%rd6], %r37;
	ld.global.u32 	%r38, [%rd10+28];
	add.s32 	%r39, %r10, 112;
	mul.wide.u32 	%rd25, %r39, 4;
	add.s64 	%rd26, %rd8, %rd25;
	ld.global.u32 	%r40, [%rd26];
	mad.lo.s32 	%r41, %r40, %r38, %r37;
	st.global.u32 	[%rd6], %r41;
	ld.global.u32 	%r42, [%rd10+32];
	add.s32 	%r43, %r10, 128;
	mul.wide.u32 	%rd27, %r43, 4;
	add.s64 	%rd28, %rd8, %rd27;
	ld.global.u32 	%r44, [%rd28];
	mad.lo.s32 	%r45, %r44, %r42, %r41;
	st.global.u32 	[%rd6], %r45;
	ld.global.u32 	%r46, [%rd10+36];
	add.s32 	%r47, %r10, 144;
	mul.wide.u32 	%rd29, %r47, 4;
	add.s64 	%rd30, %rd8, %rd29;
	ld.global.u32 	%r48, [%rd30];
	mad.lo.s32 	%r49, %r48, %r46, %r45;
	st.global.u32 	[%rd6], %r49;
	ld.global.u32 	%r50, [%rd10+40];
	add.s32 	%r51, %r10, 160;
	mul.wide.u32 	%rd31, %r51, 4;
	add.s64 	%rd32, %rd8, %rd31;
	ld.global.u32 	%r52, [%rd32];
	mad.lo.s32 	%r53, %r52, %r50, %r49;
	st.global.u32 	[%rd6], %r53;
	ld.global.u32 	%r54, [%rd10+44];
	add.s32 	%r55, %r10, 176;
	mul.wide.u32 	%rd33, %r55, 4;
	add.s64 	%rd34, %rd8, %rd33;
	ld.global.u32 	%r56, [%rd34];
	mad.lo.s32 	%r57, %r56, %r54, %r53;
	st.global.u32 	[%rd6], %r57;
	ld.global.u32 	%r58, [%rd10+48];
	add.s32 	%r59, %r10, 192;
	mul.wide.u32 	%rd35, %r59, 4;
	add.s64 	%rd36, %rd8, %rd35;
	ld.global.u32 	%r60, [%rd36];
	mad.lo.s32 	%r61, %r60, %r58, %r57;
	st.global.u32 	[%rd6], %r61;
	ld.global.u32 	%r62, [%rd10+52];
	add.s32 	%r63, %r10, 208;
	mul.wide.u32 	%rd37, %r63, 4;
	add.s64 	%rd38, %rd8, %rd37;
	ld.global.u32 	%r64, [%rd38];
	mad.lo.s32 	%r65, %r64, %r62, %r61;
	st.global.u32 	[%rd6], %r65;
	ld.global.u32 	%r66, [%rd10+56];
	add.s32 	%r67, %r10, 224;
	mul.wide.u32 	%rd39, %r67, 4;
	add.s64 	%rd40, %rd8, %rd39;
	ld.global.u32 	%r68, [%rd40];
	mad.lo.s32 	%r69, %r68, %r66, %r65;
	st.global.u32 	[%rd6], %r69;
	ld.global.u32 	%r70, [%rd10+60];
	add.s32 	%r71, %r10, 240;
	mul.wide.u32 	%rd41, %r71, 4;
	add.s64 	%rd42, %rd8, %rd41;
	ld.global.u32 	%r72, [%rd42];
	mad.lo.s32 	%r73, %r72, %r70, %r69;
	st.global.u32 	[%rd6], %r73;
	ret;

}


// ===== COMPILED SASS (sm_100) =====

	.target	sm_100

	.elftype	@"ET_EXEC"


//--------------------- .note.nv.tkinfo           --------------------------
	.section	.note.nv.tkinfo,"",@"SHT_NOTE"
	.sectionflags	@"SHF_NOTE_NV_TKINFO"
	.tkinfo
        /*0018*/ 	.word	0x00000002
        /*0030*/ 	.string	""
        /*0030*/ 	.string	"ptxas"
        /*0030*/ 	.string	"Cuda compilation tools, release 13.0, V13.0.88"
        /*0030*/ 	.string	"Build cuda_13.0.r13.0/compiler.36424714_0"
        /*0030*/ 	.string	"-arch sm_100 -m 64 "



//--------------------- .note.nv.cuinfo           --------------------------
	.section	.note.nv.cuinfo,"",@"SHT_NOTE"
	.sectionflags	@"SHF_NOTE_NV_CUINFO"
        /*0018*/ 	.short	0x0002
        /*001a*/ 	.short	0x0064
        /*001c*/ 	.short	0x0082
	.zero		2


//--------------------- .nv.info                  --------------------------
	.section	.nv.info,"",@"SHT_CUDA_INFO"
	.align	4


	//----- nvinfo : EIATTR_REGCOUNT
	.align		4
        /*0000*/ 	.byte	0x04, 0x2f
        /*0002*/ 	.short	(.L_1 - .L_0)
	.align		4
.L_0:
        /*0004*/ 	.word	index@(_Z7mat_mulPiS_S_)
        /*0008*/ 	.word	0x00000018


	//----- nvinfo : EIATTR_FRAME_SIZE
	.align		4
.L_1:
        /*000c*/ 	.byte	0x04, 0x11
        /*000e*/ 	.short	(.L_3 - .L_2)
	.align		4
.L_2:
        /*0010*/ 	.word	index@(_Z7mat_mulPiS_S_)
        /*0014*/ 	.word	0x00000000


	//----- nvinfo : EIATTR_MIN_STACK_SIZE
	.align		4
.L_3:
        /*0018*/ 	.byte	0x04, 0x12
        /*001a*/ 	.short	(.L_5 - .L_4)
	.align		4
.L_4:
        /*001c*/ 	.word	index@(_Z7mat_mulPiS_S_)
        /*0020*/ 	.word	0x00000000
.L_5:


//--------------------- .nv.compat                --------------------------
	.section	.nv.compat,"",@"SHT_CUDA_COMPAT_INFO"
	.align	4
        /*0000*/ 	.byte	0x02, 0x09, 0x00, 0x00, 0x02, 0x02, 0x01, 0x00, 0x02, 0x05, 0x05, 0x00, 0x03, 0x07, 0x01, 0x01
        /*0010*/ 	.byte	0x02, 0x03, 0x00, 0x00, 0x02, 0x06, 0x01, 0x00, 0x04, 0x0b, 0x08, 0x00, 0x09, 0x00, 0x00, 0x00
        /*0020*/ 	.byte	0x00, 0x00, 0x00, 0x00


//--------------------- .nv.info._Z7mat_mulPiS_S_ --------------------------
	.section	.nv.info._Z7mat_mulPiS_S_,"",@"SHT_CUDA_INFO"
	.sectionflags	@""
	.align	4


	//----- nvinfo : EIATTR_CUDA_API_VERSION
	.align		4
        /*0000*/ 	.byte	0x04, 0x37
        /*0002*/ 	.short	(.L_7 - .L_6)
.L_6:
        /*0004*/ 	.word	0x00000082


	//----- nvinfo : EIATTR_KPARAM_INFO
	.align		4
.L_7:
        /*0008*/ 	.byte	0x04, 0x17
        /*000a*/ 	.short	(.L_9 - .L_8)
.L_8:
        /*000c*/ 	.word	0x00000000
        /*0010*/ 	.short	0x0002
        /*0012*/ 	.short	0x0010
        /*0014*/ 	.byte	0x00, 0xf5, 0x21, 0x00


	//----- nvinfo : EIATTR_KPARAM_INFO
	.align		4
.L_9:
        /*0018*/ 	.byte	0x04, 0x17
        /*001a*/ 	.short	(.L_11 - .L_10)
.L_10:
        /*001c*/ 	.word	0x00000000
        /*0020*/ 	.short	0x0001
        /*0022*/ 	.short	0x0008
        /*0024*/ 	.byte	0x00, 0xf5, 0x21, 0x00


	//----- nvinfo : EIATTR_KPARAM_INFO
	.align		4
.L_11:
        /*0028*/ 	.byte	0x04, 0x17
        /*002a*/ 	.short	(.L_13 - .L_12)
.L_12:
        /*002c*/ 	.word	0x00000000
        /*0030*/ 	.short	0x0000
        /*0032*/ 	.short	0x0000
        /*0034*/ 	.byte	0x00, 0xf5, 0x21, 0x00


	//----- nvinfo : EIATTR_SPARSE_MMA_MASK
	.align		4
.L_13:
        /*0038*/ 	.byte	0x03, 0x50
        /*003a*/ 	.short	0x0000


	//----- nvinfo : EIATTR_MAXREG_COUNT
	.align		4
        /*003c*/ 	.byte	0x03, 0x1b
        /*003e*/ 	.short	0x00ff


	//----- nvinfo : EIATTR_MERCURY_ISA_VERSION
	.align		4
        /*0040*/ 	.byte	0x03, 0x5f
        /*0042*/ 	.short	0x0101


	//----- nvinfo : EIATTR_VRC_CTA_INIT_COUNT
	.align		4
        /*0044*/ 	.byte	0x02, 0x4a
	.zero		1
	.zero		1


	//----- nvinfo : EIATTR_EXIT_INSTR_OFFSETS
	.align		4
        /*0048*/ 	.byte	0x04, 0x1c
        /*004a*/ 	.short	(.L_15 - .L_14)


	//   ....[0]....
.L_14:
        /*004c*/ 	.word	0x000006f0


	//----- nvinfo : EIATTR_CBANK_PARAM_SIZE
	.align		4
.L_15:
        /*0050*/ 	.byte	0x03, 0x19
        /*0052*/ 	.short	0x0018


	//----- nvinfo : EIATTR_PARAM_CBANK
	.align		4
        /*0054*/ 	.byte	0x04, 0x0a
        /*0056*/ 	.short	(.L_17 - .L_16)
	.align		4
.L_16:
        /*0058*/ 	.word	index@(.nv.constant0._Z7mat_mulPiS_S_)
        /*005c*/ 	.short	0x0380
        /*005e*/ 	.short	0x0018


	//----- nvinfo : EIATTR_SW_WAR
	.align		4
.L_17:
        /*0060*/ 	.byte	0x04, 0x36
        /*0062*/ 	.short	(.L_19 - .L_18)
.L_18:
        /*0064*/ 	.word	0x00000008
.L_19:


//--------------------- .nv.callgraph             --------------------------
	.section	.nv.callgraph,"",@"SHT_CUDA_CALLGRAPH"
	.align	4
	.sectionentsize	8
	.align		4
        /*0000*/ 	.word	0x00000000
	.align		4
        /*0004*/ 	.word	0xffffffff
	.align		4
        /*0008*/ 	.word	0x00000000
	.align		4
        /*000c*/ 	.word	0xfffffffe
	.align		4
        /*0010*/ 	.word	0x00000000
	.align		4
        /*0014*/ 	.word	0xfffffffd
	.align		4
        /*0018*/ 	.word	0x00000000
	.align		4
        /*001c*/ 	.word	0xfffffffc


//--------------------- .text._Z7mat_mulPiS_S_    --------------------------
	.section	.text._Z7mat_mulPiS_S_,"ax",@progbits
	.align	128
        .global         _Z7mat_mulPiS_S_
        .type           _Z7mat_mulPiS_S_,@function
        .size           _Z7mat_mulPiS_S_,(.L_x_1 - _Z7mat_mulPiS_S_)
        .other          _Z7mat_mulPiS_S_,@"STO_CUDA_ENTRY STV_DEFAULT"
_Z7mat_mulPiS_S_:
.text._Z7mat_mulPiS_S_:
[----:B------:R-:W-:Y:S01]  /*0000*/  LDC R1, c[0x0][0x37c] ;  /* 0x0000df00ff017b82 */ /* 0x000fe20000000800 */
[----:B------:R-:W0:Y:S07]  /*0010*/  S2R R0, SR_TID.X ;  /* 0x0000000000007919 */ /* 0x000e2e0000002100 */
[----:B------:R-:W0:Y:S08]  /*0020*/  S2UR UR4, SR_CTAID.X ;  /* 0x00000000000479c3 */ /* 0x000e300000002500 */
[----:B------:R-:W0:Y:S08]  /*0030*/  LDC R11, c[0x0][0x360] ;  /* 0x0000d800ff0b7b82 */ /* 0x000e300000000800 */
[----:B------:R-:W1:Y:S08]  /*0040*/  LDC.64 R2, c[0x0][0x390] ;  /* 0x0000e400ff027b82 */ /* 0x000e700000000a00 */
[----:B------:R-:W2:Y:S08]  /*0050*/  LDC.64 R6, c[0x0][0x388] ;  /* 0x0000e200ff067b82 */ /* 0x000eb00000000a00 */
[----:B------:R-:W3:Y:S01]  /*0060*/  LDC.64 R4, c[0x0][0x380] ;  /* 0x0000e000ff047b82 */ /* 0x000ee20000000a00 */
[----:B0-----:R-:W-:Y:S01]  /*0070*/  IMAD R11, R11, UR4, R0 ;  /* 0x000000040b0b7c24 */ /* 0x001fe2000f8e0200 */
[----:B------:R-:W0:Y:S04]  /*0080*/  LDCU.64 UR4, c[0x0][0x358] ;  /* 0x00006b00ff0477ac */ /* 0x000e280008000a00 */
[----:B------:R-:W-:Y:S01]  /*0090*/  SHF.R.S32.HI R0, RZ, 0x1f, R11 ;  /* 0x0000001fff007819 */ /* 0x000fe2000001140b */
[----:B-1----:R-:W-:-:S03]  /*00a0*/  IMAD.WIDE R2, R11, 0x4, R2 ;  /* 0x000000040b027825 */ /* 0x002fc600078e0202 */
[----:B------:R-:W-:-:S04]  /*00b0*/  LEA.HI R0, R0, R11, RZ, 0x4 ;  /* 0x0000000b00007211 */ /* 0x000fc800078f20ff */
[----:B------:R-:W-:-:S04]  /*00c0*/  LOP3.LUT R0, R0, 0xfffffff0, RZ, 0xc0, !PT ;  /* 0xfffffff000007812 */ /* 0x000fc800078ec0ff */
[----:B------:R-:W-:Y:S01]  /*00d0*/  IADD3 R9, PT, PT, R11, -R0, RZ ;  /* 0x800000000b097210 */ /* 0x000fe20007ffe0ff */
[----:B0-----:R-:W-:Y:S04]  /*00e0*/  STG.E desc[UR4][R2.64], RZ ;  /* 0x000000ff02007986 */ /* 0x001fe8000c101904 */
[----:B--2---:R-:W-:-:S04]  /*00f0*/  IMAD.WIDE R10, R9, 0x4, R6 ;  /* 0x00000004090a7825 */ /* 0x004fc800078e0206 */
[----:B---3--:R-:W-:Y:S02]  /*0100*/  IMAD.WIDE R4, R0, 0x4, R4 ;  /* 0x0000000400047825 */ /* 0x008fe400078e0204 */
[----:B------:R-:W2:Y:S04]  /*0110*/  LDG.E R11, desc[UR4][R10.64] ;  /* 0x000000040a0b7981 */ /* 0x000ea8000c1e1900 */
[----:B------:R-:W2:Y:S01]  /*0120*/  LDG.E R0, desc[UR4][R4.64] ;  /* 0x0000000404007981 */ /* 0x000ea2000c1e1900 */
[----:B------:R-:W-:-:S05]  /*0130*/  IADD3 R13, PT, PT, R9, 0x10, RZ ;  /* 0x00000010090d7810 */ /* 0x000fca0007ffe0ff */
[----:B------:R-:W-:-:S04]  /*0140*/  IMAD.WIDE.U32 R12, R13, 0x4, R6 ;  /* 0x000000040d0c7825 */ /* 0x000fc800078e0006 */
[----:B--2---:R-:W-:-:S05]  /*0150*/  IMAD R17, R0, R11, RZ ;  /* 0x0000000b00117224 */ /* 0x004fca00078e02ff */
[----:B------:R0:W-:Y:S04]  /*0160*/  STG.E desc[UR4][R2.64], R17 ;  /* 0x0000001102007986 */ /* 0x0001e8000c101904 */
[----:B------:R-:W2:Y:S04]  /*0170*/  LDG.E R12, desc[UR4][R12.64] ;  /* 0x000000040c0c7981 */ /* 0x000ea8000c1e1900 */
[----:B------:R-:W2:Y:S01]  /*0180*/  LDG.E R0, desc[UR4][R4.64+0x4] ;  /* 0x0000040404007981 */ /* 0x000ea2000c1e1900 */
[----:B------:R-:W-:-:S05]  /*0190*/  IADD3 R15, PT, PT, R9, 0x20, RZ ;  /* 0x00000020090f7810 */ /* 0x000fca0007ffe0ff */
[----:B------:R-:W-:-:S04]  /*01a0*/  IMAD.WIDE.U32 R14, R15, 0x4, R6 ;  /* 0x000000040f0e7825 */ /* 0x000fc800078e0006 */
[----:B--2---:R-:W-:-:S05]  /*01b0*/  IMAD R19, R0, R12, R17 ;  /* 0x0000000c00137224 */ /* 0x004fca00078e0211 */
[----:B------:R1:W-:Y:S04]  /*01c0*/  STG.E desc[UR4][R2.64], R19 ;  /* 0x0000001302007986 */ /* 0x0003e8000c101904 */
[----:B------:R-:W2:Y:S04]  /*01d0*/  LDG.E R14, desc[UR4][R14.64] ;  /* 0x000000040e0e7981 */ /* 0x000ea8000c1e1900 */
[----:B------:R-:W2:Y:S01]  /*01e0*/  LDG.E R0, desc[UR4][R4.64+0x8] ;  /* 0x0000080404007981 */ /* 0x000ea2000c1e1900 */
[----:B------:R-:W-:-:S05]  /*01f0*/  IADD3 R11, PT, PT, R9, 0x30, RZ ;  /* 0x00000030090b7810 */ /* 0x000fca0007ffe0ff */
[----:B------:R-:W-:-:S04]  /*0200*/  IMAD.WIDE.U32 R10, R11, 0x4, R6 ;  /* 0x000000040b0a7825 */ /* 0x000fc800078e0006 */
[----:B--2---:R-:W-:-:S05]  /*0210*/  IMAD R21, R0, R14, R19 ;  /* 0x0000000e00157224 */ /* 0x004fca00078e0213 */
[----:B------:R2:W-:Y:S04]  /*0220*/  STG.E desc[UR4][R2.64], R21 ;  /* 0x0000001502007986 */ /* 0x0005e8000c101904 */
[----:B------:R-:W0:Y:S04]  /*0230*/  LDG.E R10, desc[UR4][R10.64] ;  /* 0x000000040a0a7981 */ /* 0x000e28000c1e1900 */
[----:B------:R-:W0:Y:S01]  /*0240*/  LDG.E R0, desc[UR4][R4.64+0xc] ;  /* 0x00000c0404007981 */ /* 0x000e22000c1e1900 */
[----:B------:R-:W-:-:S05]  /*0250*/  IADD3 R13, PT, PT, R9, 0x40, RZ ;  /* 0x00000040090d7810 */ /* 0x000fca0007ffe0ff */
[----:B------:R-:W-:-:S04]  /*0260*/  IMAD.WIDE.U32 R12, R13, 0x4, R6 ;  /* 0x000000040d0c7825 */ /* 0x000fc800078e0006 */
[----:B0-----:R-:W-:-:S05]  /*0270*/  IMAD R17, R0, R10, R21 ;  /* 0x0000000a00117224 */ /* 0x001fca00078e0215 */
[----:B------:R0:W-:Y:S04]  /*0280*/  STG.E desc[UR4][R2.64], R17 ;  /* 0x0000001102007986 */ /* 0x0001e8000c101904 */
[----:B------:R-:W1:Y:S04]  /*0290*/  LDG.E R12, desc[UR4][R12.64] ;  /* 0x000000040c0c7981 */ /* 0x000e68000c1e1900 */
[----:B------:R-:W1:Y:S01]  /*02a0*/  LDG.E R0, desc[UR4][R4.64+0x10] ;  /* 0x0000100404007981 */ /* 0x000e62000c1e1900 */
[----:B------:R-:W-:-:S05]  /*02b0*/  IADD3 R15, PT, PT, R9, 0x50, RZ ;  /* 0x00000050090f7810 */ /* 0x000fca0007ffe0ff */
[----:B------:R-:W-:-:S04]  /*02c0*/  IMAD.WIDE.U32 R14, R15, 0x4, R6 ;  /* 0x000000040f0e7825 */ /* 0x000fc800078e0006 */
[----:B-1----:R-:W-:-:S05]  /*02d0*/  IMAD R19, R0, R12, R17 ;  /* 0x0000000c00137224 */ /* 0x002fca00078e0211 */
        /* <DEDUP_REMOVED lines=42> */
[----:B------:R-:W-:Y:S04]  /*0580*/  STG.E desc[UR4][R2.64], R21 ;  /* 0x0000001502007986 */ /* 0x000fe8000c101904 */
[----:B------:R-:W0:Y:S04]  /*0590*/  LDG.E R10, desc[UR4][R10.64] ;  /* 0x000000040a0a7981 */ /* 0x000e28000c1e1900 */
[----:B------:R-:W0:Y:S01]  /*05a0*/  LDG.E R0, desc[UR4][R4.64+0x30] ;  /* 0x0000300404007981 */ /* 0x000e22000c1e1900 */
[----:B------:R-:W-:-:S05]  /*05b0*/  IADD3 R13, PT, PT, R9, 0xd0, RZ ;  /* 0x000000d0090d7810 */ /* 0x000fca0007ffe0ff */
[----:B------:R-:W-:-:S04]  /*05c0*/  IMAD.WIDE.U32 R12, R13, 0x4, R6 ;  /* 0x000000040d0c7825 */ /* 0x000fc800078e0006 */
[----:B0-----:R-:W-:-:S05]  /*05d0*/  IMAD R17, R0, R10, R21 ;  /* 0x0000000a00117224 */ /* 0x001fca00078e0215 */
[----:B------:R-:W-:Y:S04]  /*05e0*/  STG.E desc[UR4][R2.64], R17 ;  /* 0x0000001102007986 */ /* 0x000fe8000c101904 */
[----:B------:R-:W1:Y:S04]  /*05f0*/  LDG.E R12, desc[UR4][R12.64] ;  /* 0x000000040c0c7981 */ /* 0x000e68000c1e1900 */
[----:B------:R-:W1:Y:S01]  /*0600*/  LDG.E R0, desc[UR4][R4.64+0x34] ;  /* 0x0000340404007981 */ /* 0x000e62000c1e1900 */
[----:B------:R-:W-:-:S05]  /*0610*/  IADD3 R15, PT, PT, R9, 0xe0, RZ ;  /* 0x000000e0090f7810 */ /* 0x000fca0007ffe0ff */
[----:B------:R-:W-:-:S04]  /*0620*/  IMAD.WIDE.U32 R14, R15, 0x4, R6 ;  /* 0x000000040f0e7825 */ /* 0x000fc800078e0006 */
[----:B-1----:R-:W-:-:S05]  /*0630*/  IMAD R19, R0, R12, R17 ;  /* 0x0000000c00137224 */ /* 0x002fca00078e0211 */
[----:B------:R-:W-:Y:S04]  /*0640*/  STG.E desc[UR4][R2.64], R19 ;  /* 0x0000001302007986 */ /* 0x000fe8000c101904 */
[----:B------:R-:W2:Y:S04]  /*0650*/  LDG.E R14, desc[UR4][R14.64] ;  /* 0x000000040e0e7981 */ /* 0x000ea8000c1e1900 */
[----:B------:R-:W2:Y:S01]  /*0660*/  LDG.E R0, desc[UR4][R4.64+0x38] ;  /* 0x0000380404007981 */ /* 0x000ea2000c1e1900 */
[----:B------:R-:W-:-:S05]  /*0670*/  IADD3 R11, PT, PT, R9, 0xf0, RZ ;  /* 0x000000f0090b7810 */ /* 0x000fca0007ffe0ff */
[----:B------:R-:W-:-:S04]  /*0680*/  IMAD.WIDE.U32 R6, R11, 0x4, R6 ;  /* 0x000000040b067825 */ /* 0x000fc800078e0006 */
[----:B--2---:R-:W-:-:S05]  /*0690*/  IMAD R9, R0, R14, R19 ;  /* 0x0000000e00097224 */ /* 0x004fca00078e0213 */
[----:B------:R-:W-:Y:S04]  /*06a0*/  STG.E desc[UR4][R2.64], R9 ;  /* 0x0000000902007986 */ /* 0x000fe8000c101904 */
[----:B------:R-:W2:Y:S04]  /*06b0*/  LDG.E R0, desc[UR4][R4.64+0x3c] ;  /* 0x00003c0404007981 */ /* 0x000ea8000c1e1900 */
[----:B------:R-:W2:Y:S02]  /*06c0*/  LDG.E R6, desc[UR4][R6.64] ;  /* 0x0000000406067981 */ /* 0x000ea4000c1e1900 */
[----:B--2---:R-:W-:-:S05]  /*06d0*/  IMAD R11, R0, R6, R9 ;  /* 0x00000006000b7224 */ /* 0x004fca00078e0209 */
[----:B------:R-:W-:Y:S01]  /*06e0*/  STG.E desc[UR4][R2.64], R11 ;  /* 0x0000000b02007986 */ /* 0x000fe2000c101904 */
[----:B------:R-:W-:Y:S05]  /*06f0*/  EXIT ;  /* 0x000000000000794d */ /* 0x000fea0003800000 */
.L_x_0:
[----:B------:R-:W-:-:S00]  /*0700*/  BRA `(.L_x_0) ;  /* 0xfffffffc00fc7947 */ /* 0x000fc0000383ffff */
[----:B------:R-:W-:-:S00]  /*0710*/  NOP ;  /* 0x0000000000007918 */ /* 0x000fc00000000000 */
        /* <DEDUP_REMOVED lines=14> */
.L_x_1:


//--------------------- .nv.shared.reserved.0     --------------------------
	.section	.nv.shared.reserved.0,"aw",@nobits
	.weak		__nv_reservedSMEM_offset_0_alias
	.size		__nv_reservedSMEM_offset_0_alias, 0, 64
	.other		__nv_reservedSMEM_offset_0_alias,@"STO_CUDA_RESERVED_SHARED STV_DEFAULT"
__nv_reservedSMEM_offset_0_alias:
	.zero		0
	.zero		64


//--------------------- .nv.constant0._Z7mat_mulPiS_S_ --------------------------
	.section	.nv.constant0._Z7mat_mulPiS_S_,"a",@progbits
	.sectionflags	@""
	.align	4
.nv.constant0._Z7mat_mulPiS_S_:
	.zero		920


//--------------------- SYMBOLS --------------------------

	.type		.nv.reservedSmem.offset0,@object
	.size		.nv.reservedSmem.offset0,0x4
